//
// Generated by NVIDIA NVVM Compiler
//
// Compiler Build ID: CL-36424714
// Cuda compilation tools, release 13.0, V13.0.88
// Based on NVVM 20.0.0
//

.version 9.0
.target sm_100
.address_size 64

	// .globl	_Z25gaussianEliminationKernelPfS_i

.visible .entry _Z25gaussianEliminationKernelPfS_i(
	.param .u64 .ptr .align 1 _Z25gaussianEliminationKernelPfS_i_param_0,
	.param .u64 .ptr .align 1 _Z25gaussianEliminationKernelPfS_i_param_1,
	.param .u32 _Z25gaussianEliminationKernelPfS_i_param_2
)
{
	.reg .pred 	%p<13>;
	.reg .b32 	%r<43>;
	.reg .b32 	%f<68>;
	.reg .b64 	%rd<29>;

	ld.param.u64 	%rd3, [_Z25gaussianEliminationKernelPfS_i_param_0];
	ld.param.u64 	%rd2, [_Z25gaussianEliminationKernelPfS_i_param_1];
	ld.param.u32 	%r23, [_Z25gaussianEliminationKernelPfS_i_param_2];
	cvta.to.global.u64 	%rd1, %rd3;
	mov.u32 	%r24, %ctaid.x;
	mov.u32 	%r25, %ntid.x;
	mov.u32 	%r26, %tid.x;
	mad.lo.s32 	%r1, %r24, %r25, %r26;
	setp.le.s32 	%p1, %r1, %r23;
	setp.gt.s32 	%p2, %r1, 399;
	or.pred  	%p3, %p2, %p1;
	@%p3 bra 	$L__BB0_14;
	mul.lo.s32 	%r2, %r1, 400;
	add.s32 	%r38, %r23, %r2;
	mul.wide.s32 	%rd4, %r38, 4;
	add.s64 	%rd5, %rd1, %rd4;
	ld.global.f32 	%f2, [%rd5];
	mul.lo.s32 	%r4, %r23, 400;
	mul.lo.s32 	%r37, %r23, 401;
	mul.wide.s32 	%rd6, %r37, 4;
	add.s64 	%rd7, %rd1, %rd6;
	ld.global.f32 	%f3, [%rd7];
	div.rn.f32 	%f1, %f2, %f3;
	setp.gt.s32 	%p4, %r23, 399;
	@%p4 bra 	$L__BB0_13;
	sub.s32 	%r6, 400, %r23;
	and.b32  	%r7, %r6, 7;
	add.s32 	%r27, %r23, -393;
	setp.lt.u32 	%p5, %r27, 7;
	mov.u32 	%r40, %r23;
	@%p5 bra 	$L__BB0_5;
	and.b32  	%r28, %r6, -8;
	neg.s32 	%r36, %r28;
	mov.u32 	%r40, %r23;
$L__BB0_4:
	.pragma "nounroll";
	mul.wide.s32 	%rd8, %r37, 4;
	add.s64 	%rd9, %rd1, %rd8;
	ld.global.f32 	%f4, [%rd9];
	mul.f32 	%f5, %f1, %f4;
	mul.wide.s32 	%rd10, %r38, 4;
	add.s64 	%rd11, %rd1, %rd10;
	ld.global.f32 	%f6, [%rd11];
	sub.f32 	%f7, %f6, %f5;
	st.global.f32 	[%rd11], %f7;
	ld.global.f32 	%f8, [%rd9+4];
	mul.f32 	%f9, %f1, %f8;
	ld.global.f32 	%f10, [%rd11+4];
	sub.f32 	%f11, %f10, %f9;
	st.global.f32 	[%rd11+4], %f11;
	ld.global.f32 	%f12, [%rd9+8];
	mul.f32 	%f13, %f1, %f12;
	ld.global.f32 	%f14, [%rd11+8];
	sub.f32 	%f15, %f14, %f13;
	st.global.f32 	[%rd11+8], %f15;
	ld.global.f32 	%f16, [%rd9+12];
	mul.f32 	%f17, %f1, %f16;
	ld.global.f32 	%f18, [%rd11+12];
	sub.f32 	%f19, %f18, %f17;
	st.global.f32 	[%rd11+12], %f19;
	ld.global.f32 	%f20, [%rd9+16];
	mul.f32 	%f21, %f1, %f20;
	ld.global.f32 	%f22, [%rd11+16];
	sub.f32 	%f23, %f22, %f21;
	st.global.f32 	[%rd11+16], %f23;
	ld.global.f32 	%f24, [%rd9+20];
	mul.f32 	%f25, %f1, %f24;
	ld.global.f32 	%f26, [%rd11+20];
	sub.f32 	%f27, %f26, %f25;
	st.global.f32 	[%rd11+20], %f27;
	ld.global.f32 	%f28, [%rd9+24];
	mul.f32 	%f29, %f1, %f28;
	ld.global.f32 	%f30, [%rd11+24];
	sub.f32 	%f31, %f30, %f29;
	st.global.f32 	[%rd11+24], %f31;
	ld.global.f32 	%f32, [%rd9+28];
	mul.f32 	%f33, %f1, %f32;
	ld.global.f32 	%f34, [%rd11+28];
	sub.f32 	%f35, %f34, %f33;
	st.global.f32 	[%rd11+28], %f35;
	add.s32 	%r40, %r40, 8;
	add.s32 	%r38, %r38, 8;
	add.s32 	%r37, %r37, 8;
	add.s32 	%r36, %r36, 8;
	setp.ne.s32 	%p6, %r36, 0;
	@%p6 bra 	$L__BB0_4;
$L__BB0_5:
	setp.eq.s32 	%p7, %r7, 0;
	@%p7 bra 	$L__BB0_13;
	and.b32  	%r18, %r6, 3;
	setp.lt.u32 	%p8, %r7, 4;
	@%p8 bra 	$L__BB0_8;
	add.s32 	%r29, %r40, %r4;
	mul.wide.s32 	%rd12, %r29, 4;
	add.s64 	%rd13, %rd1, %rd12;
	ld.global.f32 	%f36, [%rd13];
	mul.f32 	%f37, %f1, %f36;
	add.s32 	%r30, %r40, %r2;
	mul.wide.s32 	%rd14, %r30, 4;
	add.s64 	%rd15, %rd1, %rd14;
	ld.global.f32 	%f38, [%rd15];
	sub.f32 	%f39, %f38, %f37;
	st.global.f32 	[%rd15], %f39;
	ld.global.f32 	%f40, [%rd13+4];
	mul.f32 	%f41, %f1, %f40;
	ld.global.f32 	%f42, [%rd15+4];
	sub.f32 	%f43, %f42, %f41;
	st.global.f32 	[%rd15+4], %f43;
	ld.global.f32 	%f44, [%rd13+8];
	mul.f32 	%f45, %f1, %f44;
	ld.global.f32 	%f46, [%rd15+8];
	sub.f32 	%f47, %f46, %f45;
	st.global.f32 	[%rd15+8], %f47;
	ld.global.f32 	%f48, [%rd13+12];
	mul.f32 	%f49, %f1, %f48;
	ld.global.f32 	%f50, [%rd15+12];
	sub.f32 	%f51, %f50, %f49;
	st.global.f32 	[%rd15+12], %f51;
	add.s32 	%r40, %r40, 4;
$L__BB0_8:
	setp.eq.s32 	%p9, %r18, 0;
	@%p9 bra 	$L__BB0_13;
	setp.eq.s32 	%p10, %r18, 1;
	@%p10 bra 	$L__BB0_11;
	add.s32 	%r31, %r40, %r4;
	mul.wide.s32 	%rd16, %r31, 4;
	add.s64 	%rd17, %rd1, %rd16;
	ld.global.f32 	%f52, [%rd17];
	mul.f32 	%f53, %f1, %f52;
	add.s32 	%r32, %r40, %r2;
	mul.wide.s32 	%rd18, %r32, 4;
	add.s64 	%rd19, %rd1, %rd18;
	ld.global.f32 	%f54, [%rd19];
	sub.f32 	%f55, %f54, %f53;
	st.global.f32 	[%rd19], %f55;
	ld.global.f32 	%f56, [%rd17+4];
	mul.f32 	%f57, %f1, %f56;
	ld.global.f32 	%f58, [%rd19+4];
	sub.f32 	%f59, %f58, %f57;
	st.global.f32 	[%rd19+4], %f59;
	add.s32 	%r40, %r40, 2;
$L__BB0_11:
	and.b32  	%r33, %r6, 1;
	setp.eq.b32 	%p11, %r33, 1;
	not.pred 	%p12, %p11;
	@%p12 bra 	$L__BB0_13;
	add.s32 	%r34, %r40, %r4;
	mul.wide.s32 	%rd20, %r34, 4;
	add.s64 	%rd21, %rd1, %rd20;
	ld.global.f32 	%f60, [%rd21];
	mul.f32 	%f61, %f1, %f60;
	add.s32 	%r35, %r40, %r2;
	mul.wide.s32 	%rd22, %r35, 4;
	add.s64 	%rd23, %rd1, %rd22;
	ld.global.f32 	%f62, [%rd23];
	sub.f32 	%f63, %f62, %f61;
	st.global.f32 	[%rd23], %f63;
$L__BB0_13:
	cvta.to.global.u64 	%rd24, %rd2;
	mul.wide.s32 	%rd25, %r23, 4;
	add.s64 	%rd26, %rd24, %rd25;
	ld.global.f32 	%f64, [%rd26];
	mul.f32 	%f65, %f1, %f64;
	mul.wide.s32 	%rd27, %r1, 4;
	add.s64 	%rd28, %rd24, %rd27;
	ld.global.f32 	%f66, [%rd28];
	sub.f32 	%f67, %f66, %f65;
	st.global.f32 	[%rd28], %f67;
$L__BB0_14:
	ret;

}


// ===== COMPILED SASS (sm_100) =====

	.target	sm_100

	.elftype	@"ET_EXEC"


//--------------------- .note.nv.tkinfo           --------------------------
	.section	.note.nv.tkinfo,"",@"SHT_NOTE"
	.sectionflags	@"SHF_NOTE_NV_TKINFO"
	.tkinfo
        /*0018*/ 	.word	0x00000002
        /*0030*/ 	.string	""
        /*0030*/ 	.string	"ptxas"
        /*0030*/ 	.string	"Cuda compilation tools, release 13.0, V13.0.88"
        /*0030*/ 	.string	"Build cuda_13.0.r13.0/compiler.36424714_0"
        /*0030*/ 	.string	"-arch sm_100 -m 64 "



//--------------------- .note.nv.cuinfo           --------------------------
	.section	.note.nv.cuinfo,"",@"SHT_NOTE"
	.sectionflags	@"SHF_NOTE_NV_CUINFO"
        /*0018*/ 	.short	0x0002
        /*001a*/ 	.short	0x0064
        /*001c*/ 	.short	0x0082
	.zero		2


//--------------------- .nv.info                  --------------------------
	.section	.nv.info,"",@"SHT_CUDA_INFO"
	.align	4


	//----- nvinfo : EIATTR_REGCOUNT
	.align		4
        /*0000*/ 	.byte	0x04, 0x2f
        /*0002*/ 	.short	(.L_1 - .L_0)
	.align		4
.L_0:
        /*0004*/ 	.word	index@(_Z25gaussianEliminationKernelPfS_i)
        /*0008*/ 	.word	0x00000016


	//----- nvinfo : EIATTR_FRAME_SIZE
	.align		4
.L_1:
        /*000c*/ 	.byte	0x04, 0x11
        /*000e*/ 	.short	(.L_3 - .L_2)
	.align		4
.L_2:
        /*0010*/ 	.word	index@($__internal_0_$__cuda_sm3x_div_rn_noftz_f32_slowpath)
        /*0014*/ 	.word	0x00000000


	//----- nvinfo : EIATTR_FRAME_SIZE
	.align		4
.L_3:
        /*0018*/ 	.byte	0x04, 0x11
        /*001a*/ 	.short	(.L_5 - .L_4)
	.align		4
.L_4:
        /*001c*/ 	.word	index@(_Z25gaussianEliminationKernelPfS_i)
        /*0020*/ 	.word	0x00000000


	//----- nvinfo : EIATTR_MIN_STACK_SIZE
	.align		4
.L_5:
        /*0024*/ 	.byte	0x04, 0x12
        /*0026*/ 	.short	(.L_7 - .L_6)
	.align		4
.L_6:
        /*0028*/ 	.word	index@(_Z25gaussianEliminationKernelPfS_i)
        /*002c*/ 	.word	0x00000000
.L_7:


//--------------------- .nv.compat                --------------------------
	.section	.nv.compat,"",@"SHT_CUDA_COMPAT_INFO"
	.align	4
        /*0000*/ 	.byte	0x02, 0x09, 0x00, 0x00, 0x02, 0x02, 0x01, 0x00, 0x02, 0x05, 0x05, 0x00, 0x03, 0x07, 0x01, 0x01
        /*0010*/ 	.byte	0x02, 0x03, 0x00, 0x00, 0x02, 0x06, 0x01, 0x00, 0x04, 0x0b, 0x08, 0x00, 0x01, 0x00, 0x00, 0x00
        /*0020*/ 	.byte	0x00, 0x00, 0x00, 0x00


//--------------------- .nv.info._Z25gaussianEliminationKernelPfS_i --------------------------
	.section	.nv.info._Z25gaussianEliminationKernelPfS_i,"",@"SHT_CUDA_INFO"
	.sectionflags	@""
	.align	4


	//----- nvinfo : EIATTR_CUDA_API_VERSION
	.align		4
        /*0000*/ 	.byte	0x04, 0x37
        /*0002*/ 	.short	(.L_9 - .L_8)
.L_8:
        /*0004*/ 	.word	0x00000082


	//----- nvinfo : EIATTR_KPARAM_INFO
	.align		4
.L_9:
        /*0008*/ 	.byte	0x04, 0x17
        /*000a*/ 	.short	(.L_11 - .L_10)
.L_10:
        /*000c*/ 	.word	0x00000000
        /*0010*/ 	.short	0x0002
        /*0012*/ 	.short	0x0010
        /*0014*/ 	.byte	0x00, 0xf0, 0x11, 0x00


	//----- nvinfo : EIATTR_KPARAM_INFO
	.align		4
.L_11:
        /*0018*/ 	.byte	0x04, 0x17
        /*001a*/ 	.short	(.L_13 - .L_12)
.L_12:
        /*001c*/ 	.word	0x00000000
        /*0020*/ 	.short	0x0001
        /*0022*/ 	.short	0x0008
        /*0024*/ 	.byte	0x00, 0xf5, 0x21, 0x00


	//----- nvinfo : EIATTR_KPARAM_INFO
	.align		4
.L_13:
        /*0028*/ 	.byte	0x04, 0x17
        /*002a*/ 	.short	(.L_15 - .L_14)
.L_14:
        /*002c*/ 	.word	0x00000000
        /*0030*/ 	.short	0x0000
        /*0032*/ 	.short	0x0000
        /*0034*/ 	.byte	0x00, 0xf5, 0x21, 0x00


	//----- nvinfo : EIATTR_SPARSE_MMA_MASK
	.align		4
.L_15:
        /*0038*/ 	.byte	0x03, 0x50
        /*003a*/ 	.short	0x0000


	//----- nvinfo : EIATTR_MAXREG_COUNT
	.align		4
        /*003c*/ 	.byte	0x03, 0x1b
        /*003e*/ 	.short	0x00ff


	//----- nvinfo : EIATTR_MERCURY_ISA_VERSION
	.align		4
        /*0040*/ 	.byte	0x03, 0x5f
        /*0042*/ 	.short	0x0101


	//----- nvinfo : EIATTR_VRC_CTA_INIT_COUNT
	.align		4
        /*0044*/ 	.byte	0x02, 0x4a
	.zero		1
	.zero		1


	//----- nvinfo : EIATTR_EXIT_INSTR_OFFSETS
	.align		4
        /*0048*/ 	.byte	0x04, 0x1c
        /*004a*/ 	.short	(.L_17 - .L_16)


	//   ....[0]....
.L_16:
        /*004c*/ 	.word	0x00000080


	//   ....[1]....
        /*0050*/ 	.word	0x00000900


	//----- nvinfo : EIATTR_CRS_STACK_SIZE
	.align		4
.L_17:
        /*0054*/ 	.byte	0x04, 0x1e
        /*0056*/ 	.short	(.L_19 - .L_18)
.L_18:
        /*0058*/ 	.word	0x00000000


	//----- nvinfo : EIATTR_CBANK_PARAM_SIZE
	.align		4
.L_19:
        /*005c*/ 	.byte	0x03, 0x19
        /*005e*/ 	.short	0x0014


	//----- nvinfo : EIATTR_PARAM_CBANK
	.align		4
        /*0060*/ 	.byte	0x04, 0x0a
        /*0062*/ 	.short	(.L_21 - .L_20)
	.align		4
.L_20:
        /*0064*/ 	.word	index@(.nv.constant0._Z25gaussianEliminationKernelPfS_i)
        /*0068*/ 	.short	0x0380
        /*006a*/ 	.short	0x0014


	//----- nvinfo : EIATTR_SW_WAR
	.align		4
.L_21:
        /*006c*/ 	.byte	0x04, 0x36
        /*006e*/ 	.short	(.L_23 - .L_22)
.L_22:
        /*0070*/ 	.word	0x00000008
.L_23:


//--------------------- .nv.callgraph             --------------------------
	.section	.nv.callgraph,"",@"SHT_CUDA_CALLGRAPH"
	.align	4
	.sectionentsize	8
	.align		4
        /*0000*/ 	.word	0x00000000
	.align		4
        /*0004*/ 	.word	0xffffffff
	.align		4
        /*0008*/ 	.word	0x00000000
	.align		4
        /*000c*/ 	.word	0xfffffffe
	.align		4
        /*0010*/ 	.word	0x00000000
	.align		4
        /*0014*/ 	.word	0xfffffffd
	.align		4
        /*0018*/ 	.word	0x00000000
	.align		4
        /*001c*/ 	.word	0xfffffffc


//--------------------- .text._Z25gaussianEliminationKernelPfS_i --------------------------
	.section	.text._Z25gaussianEliminationKernelPfS_i,"ax",@progbits
	.align	128
        .global         _Z25gaussianEliminationKernelPfS_i
        .type           _Z25gaussianEliminationKernelPfS_i,@function
        .size           _Z25gaussianEliminationKernelPfS_i,(.L_x_18 - _Z25gaussianEliminationKernelPfS_i)
        .other          _Z25gaussianEliminationKernelPfS_i,@"STO_CUDA_ENTRY STV_DEFAULT"
_Z25gaussianEliminationKernelPfS_i:
.text._Z25gaussianEliminationKernelPfS_i:
[----:B------:R-:W-:Y:S01]  /*0000*/  LDC R1, c[0x0][0x37c] ;  /* 0x0000df00ff017b82 */ /* 0x000fe20000000800 */
[----:B------:R-:W0:Y:S07]  /*0010*/  S2R R3, SR_TID.X ;  /* 0x0000000000037919 */ /* 0x000e2e0000002100 */
[----:B------:R-:W0:Y:S08]  /*0020*/  S2UR UR4, SR_CTAID.X ;  /* 0x00000000000479c3 */ /* 0x000e300000002500 */
[----:B------:R-:W0:Y:S08]  /*0030*/  LDC R2, c[0x0][0x360] ;  /* 0x0000d800ff027b82 */ /* 0x000e300000000800 */
[----:B------:R-:W1:Y:S01]  /*0040*/  LDC R5, c[0x0][0x390] ;  /* 0x0000e400ff057b82 */ /* 0x000e620000000800 */
[----:B0-----:R-:W-:-:S05]  /*0050*/  IMAD R2, R2, UR4, R3 ;  /* 0x0000000402027c24 */ /* 0x001fca000f8e0203 */
[----:B-1----:R-:W-:-:S04]  /*0060*/  ISETP.GT.AND P0, PT, R2, R5, PT ;  /* 0x000000050200720c */ /* 0x002fc80003f04270 */
[----:B------:R-:W-:-:S13]  /*0070*/  ISETP.GT.OR P0, PT, R2, 0x18f, !P0 ;  /* 0x0000018f0200780c */ /* 0x000fda0004704670 */
[----:B------:R-:W-:Y:S05]  /*0080*/  @P0 EXIT ;  /* 0x000000000000094d */ /* 0x000fea0003800000 */
[----:B------:R-:W0:Y:S01]  /*0090*/  LDC.64 R6, c[0x0][0x380] ;  /* 0x0000e000ff067b82 */ /* 0x000e220000000a00 */
[----:B------:R-:W1:Y:S01]  /*00a0*/  LDCU.64 UR4, c[0x0][0x358] ;  /* 0x00006b00ff0477ac */ /* 0x000e620008000a00 */
[----:B------:R-:W-:Y:S02]  /*00b0*/  IMAD R4, R5, 0x191, RZ ;  /* 0x0000019105047824 */ /* 0x000fe400078e02ff */
[----:B------:R-:W-:Y:S02]  /*00c0*/  IMAD R5, R2, 0x190, R5 ;  /* 0x0000019002057824 */ /* 0x000fe400078e0205 */
[----:B0-----:R-:W-:-:S06]  /*00d0*/  IMAD.WIDE R8, R4, 0x4, R6 ;  /* 0x0000000404087825 */ /* 0x001fcc00078e0206 */
[----:B-1----:R-:W2:Y:S01]  /*00e0*/  LDG.E R9, desc[UR4][R8.64] ;  /* 0x0000000408097981 */ /* 0x002ea2000c1e1900 */
[----:B------:R-:W-:-:S05]  /*00f0*/  IMAD.WIDE R6, R5, 0x4, R6 ;  /* 0x0000000405067825 */ /* 0x000fca00078e0206 */
[----:B------:R-:W3:Y:S01]  /*0100*/  LDG.E R0, desc[UR4][R6.64] ;  /* 0x0000000406007981 */ /* 0x000ee2000c1e1900 */
[----:B------:R-:W-:Y:S01]  /*0110*/  BSSY.RECONVERGENT B0, `(.L_x_0) ;  /* 0x000000c000007945 */ /* 0x000fe20003800200 */
[----:B--2---:R-:W0:Y:S08]  /*0120*/  MUFU.RCP R10, R9 ;  /* 0x00000009000a7308 */ /* 0x004e300000001000 */
[----:B---3--:R-:W1:Y:S01]  /*0130*/  FCHK P0, R0, R9 ;  /* 0x0000000900007302 */ /* 0x008e620000000000 */
[----:B0-----:R-:W-:-:S04]  /*0140*/  FFMA R3, -R9, R10, 1 ;  /* 0x3f80000009037423 */ /* 0x001fc8000000010a */
[----:B------:R-:W-:-:S04]  /*0150*/  FFMA R3, R10, R3, R10 ;  /* 0x000000030a037223 */ /* 0x000fc8000000000a */
[----:B------:R-:W-:-:S04]  /*0160*/  FFMA R10, R0, R3, RZ ;  /* 0x00000003000a7223 */ /* 0x000fc800000000ff */
[----:B------:R-:W-:-:S04]  /*0170*/  FFMA R11, -R9, R10, R0 ;  /* 0x0000000a090b7223 */ /* 0x000fc80000000100 */
[----:B------:R-:W-:Y:S01]  /*0180*/  FFMA R3, R3, R11, R10 ;  /* 0x0000000b03037223 */ /* 0x000fe2000000000a */
[----:B-1----:R-:W-:Y:S06]  /*0190*/  @!P0 BRA `(.L_x_1) ;  /* 0x00000000000c8947 */ /* 0x002fec0003800000 */
[----:B------:R-:W-:-:S07]  /*01a0*/  MOV R6, 0x1c0 ;  /* 0x000001c000067802 */ /* 0x000fce0000000f00 */
[----:B------:R-:W-:Y:S05]  /*01b0*/  CALL.REL.NOINC `($__internal_0_$__cuda_sm3x_div_rn_noftz_f32_slowpath) ;  /* 0x0000000400d47944 */ /* 0x000fea0003c00000 */
[----:B------:R-:W-:-:S07]  /*01c0*/  IMAD.MOV.U32 R3, RZ, RZ, R0 ;  /* 0x000000ffff037224 */ /* 0x000fce00078e0000 */
.L_x_1:
[----:B------:R-:W-:Y:S05]  /*01d0*/  BSYNC.RECONVERGENT B0 ;  /* 0x0000000000007941 */ /* 0x000fea0003800200 */
.L_x_0:
[----:B------:R-:W0:Y:S02]  /*01e0*/  LDC R0, c[0x0][0x390] ;  /* 0x0000e400ff007b82 */ /* 0x000e240000000800 */
[----:B0-----:R-:W-:-:S13]  /*01f0*/  ISETP.GT.AND P0, PT, R0, 0x18f, PT ;  /* 0x0000018f0000780c */ /* 0x001fda0003f04270 */
[----:B------:R-:W-:Y:S05]  /*0200*/  @P0 BRA `(.L_x_2) ;  /* 0x0000000400a00947 */ /* 0x000fea0003800000 */
[----:B------:R-:W0:Y:S01]  /*0210*/  LDC R7, c[0x0][0x390] ;  /* 0x0000e400ff077b82 */ /* 0x000e220000000800 */
[C---:B------:R-:W-:Y:S01]  /*0220*/  VIADD R8, R0.reuse, 0xfffffe77 ;  /* 0xfffffe7700087836 */ /* 0x040fe20000000000 */
[----:B------:R-:W-:-:S04]  /*0230*/  IADD3 R6, PT, PT, -R0, 0x190, RZ ;  /* 0x0000019000067810 */ /* 0x000fc80007ffe1ff */
[----:B------:R-:W-:Y:S02]  /*0240*/  ISETP.GE.U32.AND P0, PT, R8, 0x7, PT ;  /* 0x000000070800780c */ /* 0x000fe40003f06070 */
[----:B------:R-:W-:-:S04]  /*0250*/  LOP3.LUT R16, R6, 0x7, RZ, 0xc0, !PT ;  /* 0x0000000706107812 */ /* 0x000fc800078ec0ff */
[----:B------:R-:W-:-:S07]  /*0260*/  ISETP.NE.AND P1, PT, R16, RZ, PT ;  /* 0x000000ff1000720c */ /* 0x000fce0003f25270 */
[----:B------:R-:W-:Y:S06]  /*0270*/  @!P0 BRA `(.L_x_3) ;  /* 0x0000000000ac8947 */ /* 0x000fec0003800000 */
[----:B------:R-:W-:-:S04]  /*0280*/  LOP3.LUT R12, R6, 0xfffffff8, RZ, 0xc0, !PT ;  /* 0xfffffff8060c7812 */ /* 0x000fc800078ec0ff */
[----:B------:R-:W-:-:S07]  /*0290*/  IADD3 R12, PT, PT, -R12, RZ, RZ ;  /* 0x000000ff0c0c7210 */ /* 0x000fce0007ffe1ff */
.L_x_4:
[----:B-1----:R-:W1:Y:S02]  /*02a0*/  LDC.64 R10, c[0x0][0x380] ;  /* 0x0000e000ff0a7b82 */ /* 0x002e640000000a00 */
[----:B-1----:R-:W-:-:S04]  /*02b0*/  IMAD.WIDE R8, R4, 0x4, R10 ;  /* 0x0000000404087825 */ /* 0x002fc800078e020a */
[----:B------:R-:W-:Y:S01]  /*02c0*/  IMAD.WIDE R10, R5, 0x4, R10 ;  /* 0x00000004050a7825 */ /* 0x000fe200078e020a */
[----:B------:R-:W2:Y:S04]  /*02d0*/  LDG.E R14, desc[UR4][R8.64] ;  /* 0x00000004080e7981 */ /* 0x000ea8000c1e1900 */
[----:B------:R-:W2:Y:S04]  /*02e0*/  LDG.E R13, desc[UR4][R10.64] ;  /* 0x000000040a0d7981 */ /* 0x000ea8000c1e1900 */
[----:B------:R-:W3:Y:S04]  /*02f0*/  LDG.E R15, desc[UR4][R10.64+0x4] ;  /* 0x000004040a0f7981 */ /* 0x000ee8000c1e1900 */
[----:B------:R-:W4:Y:S04]  /*0300*/  LDG.E R17, desc[UR4][R10.64+0x8] ;  /* 0x000008040a117981 */ /* 0x000f28000c1e1900 */
[----:B------:R-:W5:Y:S01]  /*0310*/  LDG.E R19, desc[UR4][R10.64+0xc] ;  /* 0x00000c040a137981 */ /* 0x000f62000c1e1900 */
[----:B--2---:R-:W-:-:S05]  /*0320*/  FFMA R13, R14, -R3, R13 ;  /* 0x800000030e0d7223 */ /* 0x004fca000000000d */
[----:B------:R1:W-:Y:S04]  /*0330*/  STG.E desc[UR4][R10.64], R13 ;  /* 0x0000000d0a007986 */ /* 0x0003e8000c101904 */
[----:B------:R-:W3:Y:S04]  /*0340*/  LDG.E R14, desc[UR4][R8.64+0x4] ;  /* 0x00000404080e7981 */ /* 0x000ee8000c1e1900 */
[----:B-1----:R-:W2:Y:S01]  /*0350*/  LDG.E R13, desc[UR4][R10.64+0x10] ;  /* 0x000010040a0d7981 */ /* 0x002ea2000c1e1900 */
[----:B---3--:R-:W-:-:S05]  /*0360*/  FFMA R15, R14, -R3, R15 ;  /* 0x800000030e0f7223 */ /* 0x008fca000000000f */
[----:B------:R1:W-:Y:S04]  /*0370*/  STG.E desc[UR4][R10.64+0x4], R15 ;  /* 0x0000040f0a007986 */ /* 0x0003e8000c101904 */
[----:B------:R-:W4:Y:S04]  /*0380*/  LDG.E R14, desc[UR4][R8.64+0x8] ;  /* 0x00000804080e7981 */ /* 0x000f28000c1e1900 */
[----:B-1----:R-:W3:Y:S01]  /*0390*/  LDG.E R15, desc[UR4][R10.64+0x14] ;  /* 0x000014040a0f7981 */ /* 0x002ee2000c1e1900 */
[----:B----4-:R-:W-:-:S05]  /*03a0*/  FFMA R17, R14, -R3, R17 ;  /* 0x800000030e117223 */ /* 0x010fca0000000011 */
[----:B------:R1:W-:Y:S04]  /*03b0*/  STG.E desc[UR4][R10.64+0x8], R17 ;  /* 0x000008110a007986 */ /* 0x0003e8000c101904 */
[----:B------:R-:W5:Y:S04]  /*03c0*/  LDG.E R14, desc[UR4][R8.64+0xc] ;  /* 0x00000c04080e7981 */ /* 0x000f68000c1e1900 */
[----:B-1----:R-:W4:Y:S01]  /*03d0*/  LDG.E R17, desc[UR4][R10.64+0x18] ;  /* 0x000018040a117981 */ /* 0x002f22000c1e1900 */
[----:B-----5:R-:W-:-:S05]  /*03e0*/  FFMA R19, R14, -R3, R19 ;  /* 0x800000030e137223 */ /* 0x020fca0000000013 */
[----:B------:R1:W-:Y:S04]  /*03f0*/  STG.E desc[UR4][R10.64+0xc], R19 ;  /* 0x00000c130a007986 */ /* 0x0003e8000c101904 */
[----:B------:R-:W2:Y:S04]  /*0400*/  LDG.E R14, desc[UR4][R8.64+0x10] ;  /* 0x00001004080e7981 */ /* 0x000ea8000c1e1900 */
[----:B-1----:R-:W5:Y:S01]  /*0410*/  LDG.E R19, desc[UR4][R10.64+0x1c] ;  /* 0x00001c040a137981 */ /* 0x002f62000c1e1900 */
[----:B--2---:R-:W-:-:S05]  /*0420*/  FFMA R13, R14, -R3, R13 ;  /* 0x800000030e0d7223 */ /* 0x004fca000000000d */
[----:B------:R1:W-:Y:S04]  /*0430*/  STG.E desc[UR4][R10.64+0x10], R13 ;  /* 0x0000100d0a007986 */ /* 0x0003e8000c101904 */
[----:B------:R-:W3:Y:S02]  /*0440*/  LDG.E R14, desc[UR4][R8.64+0x14] ;  /* 0x00001404080e7981 */ /* 0x000ee4000c1e1900 */
[----:B---3--:R-:W-:-:S05]  /*0450*/  FFMA R15, R14, -R3, R15 ;  /* 0x800000030e0f7223 */ /* 0x008fca000000000f */
[----:B------:R1:W-:Y:S04]  /*0460*/  STG.E desc[UR4][R10.64+0x14], R15 ;  /* 0x0000140f0a007986 */ /* 0x0003e8000c101904 */
[----:B------:R-:W4:Y:S02]  /*0470*/  LDG.E R14, desc[UR4][R8.64+0x18] ;  /* 0x00001804080e7981 */ /* 0x000f24000c1e1900 */
[----:B----4-:R-:W-:-:S05]  /*0480*/  FFMA R17, R14, -R3, R17 ;  /* 0x800000030e117223 */ /* 0x010fca0000000011 */
[----:B------:R1:W-:Y:S04]  /*0490*/  STG.E desc[UR4][R10.64+0x18], R17 ;  /* 0x000018110a007986 */ /* 0x0003e8000c101904 */
[----:B------:R-:W5:Y:S01]  /*04a0*/  LDG.E R14, desc[UR4][R8.64+0x1c] ;  /* 0x00001c04080e7981 */ /* 0x000f62000c1e1900 */
[----:B------:R-:W-:-:S05]  /*04b0*/  VIADD R12, R12, 0x8 ;  /* 0x000000080c0c7836 */ /* 0x000fca0000000000 */
[----:B------:R-:W-:Y:S01]  /*04c0*/  ISETP.NE.AND P0, PT, R12, RZ, PT ;  /* 0x000000ff0c00720c */ /* 0x000fe20003f05270 */
[----:B0-----:R-:W-:Y:S01]  /*04d0*/  VIADD R7, R7, 0x8 ;  /* 0x0000000807077836 */ /* 0x001fe20000000000 */
[----:B------:R-:W-:Y:S01]  /*04e0*/  IADD3 R5, PT, PT, R5, 0x8, RZ ;  /* 0x0000000805057810 */ /* 0x000fe20007ffe0ff */
[----:B------:R-:W-:Y:S02]  /*04f0*/  VIADD R4, R4, 0x8 ;  /* 0x0000000804047836 */ /* 0x000fe40000000000 */
[----:B-----5:R-:W-:-:S05]  /*0500*/  FFMA R19, R14, -R3, R19 ;  /* 0x800000030e137223 */ /* 0x020fca0000000013 */
[----:B------:R1:W-:Y:S03]  /*0510*/  STG.E desc[UR4][R10.64+0x1c], R19 ;  /* 0x00001c130a007986 */ /* 0x0003e6000c101904 */
[----:B------:R-:W-:Y:S05]  /*0520*/  @P0 BRA `(.L_x_4) ;  /* 0xfffffffc005c0947 */ /* 0x000fea000383ffff */
.L_x_3:
[----:B------:R-:W-:Y:S05]  /*0530*/  @!P1 BRA `(.L_x_2) ;  /* 0x0000000000d49947 */ /* 0x000fea0003800000 */
[----:B------:R-:W-:Y:S02]  /*0540*/  ISETP.GE.U32.AND P0, PT, R16, 0x4, PT ;  /* 0x000000041000780c */ /* 0x000fe40003f06070 */
[----:B------:R-:W-:-:S04]  /*0550*/  LOP3.LUT R12, R6, 0x3, RZ, 0xc0, !PT ;  /* 0x00000003060c7812 */ /* 0x000fc800078ec0ff */
[----:B------:R-:W-:-:S07]  /*0560*/  ISETP.NE.AND P1, PT, R12, RZ, PT ;  /* 0x000000ff0c00720c */ /* 0x000fce0003f25270 */
[----:B------:R-:W-:Y:S06]  /*0570*/  @!P0 BRA `(.L_x_5) ;  /* 0x0000000000588947 */ /* 0x000fec0003800000 */
[----:B------:R-:W2:Y:S01]  /*0580*/  LDC.64 R8, c[0x0][0x380] ;  /* 0x0000e000ff087b82 */ /* 0x000ea20000000a00 */
[--C-:B0-----:R-:W-:Y:S02]  /*0590*/  IMAD R5, R0, 0x190, R7.reuse ;  /* 0x0000019000057824 */ /* 0x101fe400078e0207 */
[----:B-1----:R-:W-:Y:S02]  /*05a0*/  IMAD R11, R2, 0x190, R7 ;  /* 0x00000190020b7824 */ /* 0x002fe400078e0207 */
[----:B--2---:R-:W-:-:S04]  /*05b0*/  IMAD.WIDE R4, R5, 0x4, R8 ;  /* 0x0000000405047825 */ /* 0x004fc800078e0208 */
        /* <DEDUP_REMOVED lines=15> */
[----:B------:R-:W-:Y:S02]  /*06b0*/  VIADD R7, R7, 0x4 ;  /* 0x0000000407077836 */ /* 0x000fe40000000000 */
[----:B-----5:R-:W-:-:S05]  /*06c0*/  FFMA R17, R10, -R3, R17 ;  /* 0x800000030a117223 */ /* 0x020fca0000000011 */
[----:B------:R2:W-:Y:S02]  /*06d0*/  STG.E desc[UR4][R8.64+0xc], R17 ;  /* 0x00000c1108007986 */ /* 0x0005e4000c101904 */
.L_x_5:
[----:B------:R-:W-:Y:S05]  /*06e0*/  @!P1 BRA `(.L_x_2) ;  /* 0x0000000000689947 */ /* 0x000fea0003800000 */
[----:B------:R-:W-:-:S13]  /*06f0*/  ISETP.NE.AND P0, PT, R12, 0x1, PT ;  /* 0x000000010c00780c */ /* 0x000fda0003f05270 */
[----:B------:R-:W3:Y:S01]  /*0700*/  @P0 LDC.64 R4, c[0x0][0x380] ;  /* 0x0000e000ff040b82 */ /* 0x000ee20000000a00 */
[--C-:B012---:R-:W-:Y:S02]  /*0710*/  @P0 IMAD R11, R0, 0x190, R7.reuse ;  /* 0x00000190000b0824 */ /* 0x107fe400078e0207 */
[----:B------:R-:W-:Y:S02]  /*0720*/  @P0 IMAD R9, R2, 0x190, R7 ;  /* 0x0000019002090824 */ /* 0x000fe400078e0207 */
[----:B---3--:R-:W-:-:S04]  /*0730*/  @P0 IMAD.WIDE R10, R11, 0x4, R4 ;  /* 0x000000040b0a0825 */ /* 0x008fc800078e0204 */
[----:B------:R-:W-:Y:S01]  /*0740*/  @P0 IMAD.WIDE R4, R9, 0x4, R4 ;  /* 0x0000000409040825 */ /* 0x000fe200078e0204 */
[----:B------:R-:W2:Y:S04]  /*0750*/  @P0 LDG.E R8, desc[UR4][R10.64] ;  /* 0x000000040a080981 */ /* 0x000ea8000c1e1900 */
[----:B------:R-:W2:Y:S04]  /*0760*/  @P0 LDG.E R9, desc[UR4][R4.64] ;  /* 0x0000000404090981 */ /* 0x000ea8000c1e1900 */
[----:B------:R-:W3:Y:S01]  /*0770*/  @P0 LDG.E R15, desc[UR4][R4.64+0x4] ;  /* 0x00000404040f0981 */ /* 0x000ee2000c1e1900 */
[----:B------:R-:W-:-:S04]  /*0780*/  LOP3.LUT R6, R6, 0x1, RZ, 0xc0, !PT ;  /* 0x0000000106067812 */ /* 0x000fc800078ec0ff */
[----:B------:R-:W-:Y:S01]  /*0790*/  ISETP.NE.U32.AND P1, PT, R6, 0x1, PT ;  /* 0x000000010600780c */ /* 0x000fe20003f25070 */
[----:B--2---:R-:W-:-:S12]  /*07a0*/  @P0 FFMA R13, R8, -R3, R9 ;  /* 0x80000003080d0223 */ /* 0x004fd80000000009 */
[----:B------:R-:W0:Y:S01]  /*07b0*/  @!P1 LDC.64 R8, c[0x0][0x380] ;  /* 0x0000e000ff089b82 */ /* 0x000e220000000a00 */
[----:B------:R4:W-:Y:S04]  /*07c0*/  @P0 STG.E desc[UR4][R4.64], R13 ;  /* 0x0000000d04000986 */ /* 0x0009e8000c101904 */
[----:B------:R-:W3:Y:S01]  /*07d0*/  @P0 LDG.E R12, desc[UR4][R10.64+0x4] ;  /* 0x000004040a0c0981 */ /* 0x000ee2000c1e1900 */
[----:B------:R-:W-:-:S05]  /*07e0*/  @P0 IADD3 R7, PT, PT, R7, 0x2, RZ ;  /* 0x0000000207070810 */ /* 0x000fca0007ffe0ff */
[--C-:B------:R-:W-:Y:S02]  /*07f0*/  @!P1 IMAD R17, R0, 0x190, R7.reuse ;  /* 0x0000019000119824 */ /* 0x100fe400078e0207 */
[----:B------:R-:W-:Y:S02]  /*0800*/  @!P1 IMAD R19, R2, 0x190, R7 ;  /* 0x0000019002139824 */ /* 0x000fe400078e0207 */
[----:B0-----:R-:W-:-:S04]  /*0810*/  @!P1 IMAD.WIDE R6, R17, 0x4, R8 ;  /* 0x0000000411069825 */ /* 0x001fc800078e0208 */
[----:B------:R-:W-:-:S04]  /*0820*/  @!P1 IMAD.WIDE R8, R19, 0x4, R8 ;  /* 0x0000000413089825 */ /* 0x000fc800078e0208 */
[----:B---3--:R-:W-:-:S05]  /*0830*/  @P0 FFMA R15, R12, -R3, R15 ;  /* 0x800000030c0f0223 */ /* 0x008fca000000000f */
[----:B------:R4:W-:Y:S04]  /*0840*/  @P0 STG.E desc[UR4][R4.64+0x4], R15 ;  /* 0x0000040f04000986 */ /* 0x0009e8000c101904 */
[----:B------:R-:W2:Y:S04]  /*0850*/  @!P1 LDG.E R6, desc[UR4][R6.64] ;  /* 0x0000000406069981 */ /* 0x000ea8000c1e1900 */
[----:B------:R-:W2:Y:S02]  /*0860*/  @!P1 LDG.E R11, desc[UR4][R8.64] ;  /* 0x00000004080b9981 */ /* 0x000ea4000c1e1900 */
[----:B--2---:R-:W-:-:S05]  /*0870*/  @!P1 FFMA R11, R6, -R3, R11 ;  /* 0x80000003060b9223 */ /* 0x004fca000000000b */
[----:B------:R4:W-:Y:S02]  /*0880*/  @!P1 STG.E desc[UR4][R8.64], R11 ;  /* 0x0000000b08009986 */ /* 0x0009e4000c101904 */
.L_x_2:
[----:B0-----:R-:W4:Y:S02]  /*0890*/  LDC.64 R6, c[0x0][0x388] ;  /* 0x0000e200ff067b82 */ /* 0x001f240000000a00 */
[----:B----4-:R-:W-:-:S04]  /*08a0*/  IMAD.WIDE R4, R0, 0x4, R6 ;  /* 0x0000000400047825 */ /* 0x010fc800078e0206 */
[----:B------:R-:W-:Y:S02]  /*08b0*/  IMAD.WIDE R6, R2, 0x4, R6 ;  /* 0x0000000402067825 */ /* 0x000fe400078e0206 */
[----:B------:R-:W3:Y:S04]  /*08c0*/  LDG.E R4, desc[UR4][R4.64] ;  /* 0x0000000404047981 */ /* 0x000ee8000c1e1900 */
[----:B--2---:R-:W3:Y:S02]  /*08d0*/  LDG.E R9, desc[UR4][R6.64] ;  /* 0x0000000406097981 */ /* 0x004ee4000c1e1900 */
[----:B---3--:R-:W-:-:S05]  /*08e0*/  FFMA R9, R4, -R3, R9 ;  /* 0x8000000304097223 */ /* 0x008fca0000000009 */
[----:B------:R-:W-:Y:S01]  /*08f0*/  STG.E desc[UR4][R6.64], R9 ;  /* 0x0000000906007986 */ /* 0x000fe2000c101904 */
[----:B------:R-:W-:Y:S05]  /*0900*/  EXIT ;  /* 0x000000000000794d */ /* 0x000fea0003800000 */
        .weak           $__internal_0_$__cuda_sm3x_div_rn_noftz_f32_slowpath
        .type           $__internal_0_$__cuda_sm3x_div_rn_noftz_f32_slowpath,@function
        .size           $__internal_0_$__cuda_sm3x_div_rn_noftz_f32_slowpath,(.L_x_18 - $__internal_0_$__cuda_sm3x_div_rn_noftz_f32_slowpath)
$__internal_0_$__cuda_sm3x_div_rn_noftz_f32_slowpath:
[----:B------:R-:W-:Y:S01]  /*0910*/  SHF.R.U32.HI R7, RZ, 0x17, R9 ;  /* 0x00000017ff077819 */ /* 0x000fe20000011609 */
[----:B------:R-:W-:Y:S01]  /*0920*/  BSSY.RECONVERGENT B1, `(.L_x_6) ;  /* 0x0000064000017945 */ /* 0x000fe20003800200 */
[----:B------:R-:W-:Y:S02]  /*0930*/  SHF.R.U32.HI R3, RZ, 0x17, R0 ;  /* 0x00000017ff037819 */ /* 0x000fe40000011600 */
[----:B------:R-:W-:Y:S02]  /*0940*/  LOP3.LUT R10, R7, 0xff, RZ, 0xc0, !PT ;  /* 0x000000ff070a7812 */ /* 0x000fe400078ec0ff */
[----:B------:R-:W-:Y:S02]  /*0950*/  LOP3.LUT R8, R3, 0xff, RZ, 0xc0, !PT ;  /* 0x000000ff03087812 */ /* 0x000fe400078ec0ff */
[----:B------:R-:W-:Y:S01]  /*0960*/  MOV R11, R0 ;  /* 0x00000000000b7202 */ /* 0x000fe20000000f00 */
[----:B------:R-:W-:Y:S02]  /*0970*/  VIADD R13, R10, 0xffffffff ;  /* 0xffffffff0a0d7836 */ /* 0x000fe40000000000 */
[----:B------:R-:W-:-:S03]  /*0980*/  VIADD R12, R8, 0xffffffff ;  /* 0xffffffff080c7836 */ /* 0x000fc60000000000 */
[----:B------:R-:W-:-:S04]  /*0990*/  ISETP.GT.U32.AND P0, PT, R13, 0xfd, PT ;  /* 0x000000fd0d00780c */ /* 0x000fc80003f04070 */
[----:B------:R-:W-:-:S13]  /*09a0*/  ISETP.GT.U32.OR P0, PT, R12, 0xfd, P0 ;  /* 0x000000fd0c00780c */ /* 0x000fda0000704470 */
[----:B------:R-:W-:Y:S01]  /*09b0*/  @!P0 IMAD.MOV.U32 R7, RZ, RZ, RZ ;  /* 0x000000ffff078224 */ /* 0x000fe200078e00ff */
[----:B------:R-:W-:Y:S06]  /*09c0*/  @!P0 BRA `(.L_x_7) ;  /* 0x0000000000608947 */ /* 0x000fec0003800000 */
[----:B------:R-:W-:Y:S01]  /*09d0*/  FSETP.GTU.FTZ.AND P0, PT, |R0|, +INF , PT ;  /* 0x7f8000000000780b */ /* 0x000fe20003f1c200 */
[----:B------:R-:W-:Y:S01]  /*09e0*/  IMAD.MOV.U32 R3, RZ, RZ, R9 ;  /* 0x000000ffff037224 */ /* 0x000fe200078e0009 */
[----:B------:R-:W-:-:S04]  /*09f0*/  FSETP.GTU.FTZ.AND P1, PT, |R9|, +INF , PT ;  /* 0x7f8000000900780b */ /* 0x000fc80003f3c200 */
[----:B------:R-:W-:-:S13]  /*0a00*/  PLOP3.LUT P0, PT, P0, P1, PT, 0xf8, 0x8f ;  /* 0x00000000008f781c */ /* 0x000fda0000703f70 */
[----:B------:R-:W-:Y:S05]  /*0a10*/  @P0 BRA `(.L_x_8) ;  /* 0x00000004004c0947 */ /* 0x000fea0003800000 */
[----:B------:R-:W-:-:S13]  /*0a20*/  LOP3.LUT P0, RZ, R9, 0x7fffffff, R11, 0xc8, !PT ;  /* 0x7fffffff09ff7812 */ /* 0x000fda000780c80b */
[----:B------:R-:W-:Y:S05]  /*0a30*/  @!P0 BRA `(.L_x_9) ;  /* 0x00000004003c8947 */ /* 0x000fea0003800000 */
[C---:B------:R-:W-:Y:S02]  /*0a40*/  FSETP.NEU.FTZ.AND P2, PT, |R0|.reuse, +INF , PT ;  /* 0x7f8000000000780b */ /* 0x040fe40003f5d200 */
[----:B------:R-:W-:Y:S02]  /*0a50*/  FSETP.NEU.FTZ.AND P1, PT, |R3|, +INF , PT ;  /* 0x7f8000000300780b */ /* 0x000fe40003f3d200 */
[----:B------:R-:W-:-:S11]  /*0a60*/  FSETP.NEU.FTZ.AND P0, PT, |R0|, +INF , PT ;  /* 0x7f8000000000780b */ /* 0x000fd60003f1d200 */
[----:B------:R-:W-:Y:S05]  /*0a70*/  @!P1 BRA !P2, `(.L_x_9) ;  /* 0x00000004002c9947 */ /* 0x000fea0005000000 */
[----:B------:R-:W-:-:S04]  /*0a80*/  LOP3.LUT P2, RZ, R11, 0x7fffffff, RZ, 0xc0, !PT ;  /* 0x7fffffff0bff7812 */ /* 0x000fc8000784c0ff */
[----:B------:R-:W-:-:S13]  /*0a90*/  PLOP3.LUT P1, PT, P1, P2, PT, 0x2f, 0xf2 ;  /* 0x0000000000f2781c */ /* 0x000fda0000f24577 */
[----:B------:R-:W-:Y:S05]  /*0aa0*/  @P1 BRA `(.L_x_10) ;  /* 0x0000000400181947 */ /* 0x000fea0003800000 */
[----:B------:R-:W-:-:S04]  /*0ab0*/  LOP3.LUT P1, RZ, R9, 0x7fffffff, RZ, 0xc0, !PT ;  /* 0x7fffffff09ff7812 */ /* 0x000fc8000782c0ff */
[----:B------:R-:W-:-:S13]  /*0ac0*/  PLOP3.LUT P0, PT, P0, P1, PT, 0x2f, 0xf2 ;  /* 0x0000000000f2781c */ /* 0x000fda0000702577 */
[----:B------:R-:W-:Y:S05]  /*0ad0*/  @P0 BRA `(.L_x_11) ;  /* 0x0000000400000947 */ /* 0x000fea0003800000 */
[----:B------:R-:W-:Y:S02]  /*0ae0*/  ISETP.GE.AND P0, PT, R12, RZ, PT ;  /* 0x000000ff0c00720c */ /* 0x000fe40003f06270 */
[----:B------:R-:W-:-:S11]  /*0af0*/  ISETP.GE.AND P1, PT, R13, RZ, PT ;  /* 0x000000ff0d00720c */ /* 0x000fd60003f26270 */
[----:B------:R-:W-:Y:S01]  /*0b00*/  @P0 MOV R7, RZ ;  /* 0x000000ff00070202 */ /* 0x000fe20000000f00 */
[----:B------:R-:W-:Y:S02]  /*0b10*/  @!P0 IMAD.MOV.U32 R7, RZ, RZ, -0x40 ;  /* 0xffffffc0ff078424 */ /* 0x000fe400078e00ff */
[----:B------:R-:W-:Y:S01]  /*0b20*/  @!P0 FFMA R11, R0, 1.84467440737095516160e+19, RZ ;  /* 0x5f800000000b8823 */ /* 0x000fe200000000ff */
[----:B------:R-:W-:Y:S02]  /*0b30*/  @!P1 FFMA R9, R3, 1.84467440737095516160e+19, RZ ;  /* 0x5f80000003099823 */ /* 0x000fe400000000ff */
[----:B------:R-:W-:-:S07]  /*0b40*/  @!P1 IADD3 R7, PT, PT, R7, 0x40, RZ ;  /* 0x0000004007079810 */ /* 0x000fce0007ffe0ff */
.L_x_7:
[----:B------:R-:W-:Y:S01]  /*0b50*/  LEA R0, R10, 0xc0800000, 0x17 ;  /* 0xc08000000a007811 */ /* 0x000fe200078eb8ff */
[----:B------:R-:W-:Y:S01]  /*0b60*/  BSSY.RECONVERGENT B2, `(.L_x_12) ;  /* 0x0000036000027945 */ /* 0x000fe20003800200 */
[----:B------:R-:W-:-:S03]  /*0b70*/  IADD3 R8, PT, PT, R8, -0x7f, RZ ;  /* 0xffffff8108087810 */ /* 0x000fc60007ffe0ff */
[----:B------:R-:W-:Y:S02]  /*0b80*/  IMAD.IADD R9, R9, 0x1, -R0 ;  /* 0x0000000109097824 */ /* 0x000fe400078e0a00 */
[C---:B------:R-:W-:Y:S01]  /*0b90*/  IMAD R0, R8.reuse, -0x800000, R11 ;  /* 0xff80000008007824 */ /* 0x040fe200078e020b */
[----:B------:R-:W-:Y:S01]  /*0ba0*/  IADD3 R8, PT, PT, R8, 0x7f, -R10 ;  /* 0x0000007f08087810 */ /* 0x000fe20007ffe80a */
[----:B------:R-:W0:Y:S01]  /*0bb0*/  MUFU.RCP R3, R9 ;  /* 0x0000000900037308 */ /* 0x000e220000001000 */
[----:B------:R-:W-:-:S03]  /*0bc0*/  FADD.FTZ R13, -R9, -RZ ;  /* 0x800000ff090d7221 */ /* 0x000fc60000010100 */
[----:B------:R-:W-:Y:S02]  /*0bd0*/  IMAD.IADD R8, R8, 0x1, R7 ;  /* 0x0000000108087824 */ /* 0x000fe400078e0207 */
[----:B0-----:R-:W-:-:S04]  /*0be0*/  FFMA R12, R3, R13, 1 ;  /* 0x3f800000030c7423 */ /* 0x001fc8000000000d */
[----:B------:R-:W-:-:S04]  /*0bf0*/  FFMA R14, R3, R12, R3 ;  /* 0x0000000c030e7223 */ /* 0x000fc80000000003 */
[----:B------:R-:W-:-:S04]  /*0c00*/  FFMA R3, R0, R14, RZ ;  /* 0x0000000e00037223 */ /* 0x000fc800000000ff */
[----:B------:R-:W-:-:S04]  /*0c10*/  FFMA R12, R13, R3, R0 ;  /* 0x000000030d0c7223 */ /* 0x000fc80000000000 */
[----:B------:R-:W-:-:S04]  /*0c20*/  FFMA R11, R14, R12, R3 ;  /* 0x0000000c0e0b7223 */ /* 0x000fc80000000003 */
[----:B------:R-:W-:-:S04]  /*0c30*/  FFMA R12, R13, R11, R0 ;  /* 0x0000000b0d0c7223 */ /* 0x000fc80000000000 */
[----:B------:R-:W-:-:S05]  /*0c40*/  FFMA R0, R14, R12, R11 ;  /* 0x0000000c0e007223 */ /* 0x000fca000000000b */
[----:B------:R-:W-:-:S04]  /*0c50*/  SHF.R.U32.HI R3, RZ, 0x17, R0 ;  /* 0x00000017ff037819 */ /* 0x000fc80000011600 */
[----:B------:R-:W-:-:S04]  /*0c60*/  LOP3.LUT R3, R3, 0xff, RZ, 0xc0, !PT ;  /* 0x000000ff03037812 */ /* 0x000fc800078ec0ff */
[----:B------:R-:W-:-:S05]  /*0c70*/  IADD3 R9, PT, PT, R3, R8, RZ ;  /* 0x0000000803097210 */ /* 0x000fca0007ffe0ff */
[----:B------:R-:W-:-:S05]  /*0c80*/  VIADD R3, R9, 0xffffffff ;  /* 0xffffffff09037836 */ /* 0x000fca0000000000 */
[----:B------:R-:W-:-:S13]  /*0c90*/  ISETP.GE.U32.AND P0, PT, R3, 0xfe, PT ;  /* 0x000000fe0300780c */ /* 0x000fda0003f06070 */
[----:B------:R-:W-:Y:S05]  /*0ca0*/  @!P0 BRA `(.L_x_13) ;  /* 0x0000000000808947 */ /* 0x000fea0003800000 */
[----:B------:R-:W-:-:S13]  /*0cb0*/  ISETP.GT.AND P0, PT, R9, 0xfe, PT ;  /* 0x000000fe0900780c */ /* 0x000fda0003f04270 */
[----:B------:R-:W-:Y:S05]  /*0cc0*/  @P0 BRA `(.L_x_14) ;  /* 0x00000000006c0947 */ /* 0x000fea0003800000 */
[----:B------:R-:W-:-:S13]  /*0cd0*/  ISETP.GE.AND P0, PT, R9, 0x1, PT ;  /* 0x000000010900780c */ /* 0x000fda0003f06270 */
[----:B------:R-:W-:Y:S05]  /*0ce0*/  @P0 BRA `(.L_x_15) ;  /* 0x0000000000740947 */ /* 0x000fea0003800000 */
[----:B------:R-:W-:Y:S02]  /*0cf0*/  ISETP.GE.AND P0, PT, R9, -0x18, PT ;  /* 0xffffffe80900780c */ /* 0x000fe40003f06270 */
[----:B------:R-:W-:-:S11]  /*0d00*/  LOP3.LUT R0, R0, 0x80000000, RZ, 0xc0, !PT ;  /* 0x8000000000007812 */ /* 0x000fd600078ec0ff */
[----:B------:R-:W-:Y:S05]  /*0d10*/  @!P0 BRA `(.L_x_15) ;  /* 0x0000000000688947 */ /* 0x000fea0003800000 */
[CCC-:B------:R-:W-:Y:S01]  /*0d20*/  FFMA.RZ R3, R14.reuse, R12.reuse, R11.reuse ;  /* 0x0000000c0e037223 */ /* 0x1c0fe2000000c00b */
[C---:B------:R-:W-:Y:S01]  /*0d30*/  IADD3 R10, PT, PT, R9.reuse, 0x20, RZ ;  /* 0x00000020090a7810 */ /* 0x040fe20007ffe0ff */
[CCC-:B------:R-:W-:Y:S01]  /*0d40*/  FFMA.RM R8, R14.reuse, R12.reuse, R11.reuse ;  /* 0x0000000c0e087223 */ /* 0x1c0fe2000000400b */
[----:B------:R-:W-:Y:S02]  /*0d50*/  ISETP.NE.AND P2, PT, R9, RZ, PT ;  /* 0x000000ff0900720c */ /* 0x000fe40003f45270 */
[----:B------:R-:W-:Y:S01]  /*0d60*/  LOP3.LUT R7, R3, 0x7fffff, RZ, 0xc0, !PT ;  /* 0x007fffff03077812 */ /* 0x000fe200078ec0ff */
[----:B------:R-:W-:Y:S01]  /*0d70*/  FFMA.RP R3, R14, R12, R11 ;  /* 0x0000000c0e037223 */ /* 0x000fe2000000800b */
[----:B------:R-:W-:Y:S01]  /*0d80*/  ISETP.NE.AND P1, PT, R9, RZ, PT ;  /* 0x000000ff0900720c */ /* 0x000fe20003f25270 */
[----:B------:R-:W-:Y:S01]  /*0d90*/  IMAD.MOV R9, RZ, RZ, -R9 ;  /* 0x000000ffff097224 */ /* 0x000fe200078e0a09 */
[----:B------:R-:W-:Y:S02]  /*0da0*/  LOP3.LUT R7, R7, 0x800000, RZ, 0xfc, !PT ;  /* 0x0080000007077812 */ /* 0x000fe400078efcff */
[----:B------:R-:W-:-:S02]  /*0db0*/  FSETP.NEU.FTZ.AND P0, PT, R3, R8, PT ;  /* 0x000000080300720b */ /* 0x000fc40003f1d000 */
[----:B------:R-:W-:Y:S02]  /*0dc0*/  SHF.L.U32 R10, R7, R10, RZ ;  /* 0x0000000a070a7219 */ /* 0x000fe400000006ff */
[----:B------:R-:W-:Y:S02]  /*0dd0*/  SEL R8, R9, RZ, P2 ;  /* 0x000000ff09087207 */ /* 0x000fe40001000000 */
[----:B------:R-:W-:Y:S02]  /*0de0*/  ISETP.NE.AND P1, PT, R10, RZ, P1 ;  /* 0x000000ff0a00720c */ /* 0x000fe40000f25270 */
[----:B------:R-:W-:Y:S02]  /*0df0*/  SHF.R.U32.HI R8, RZ, R8, R7 ;  /* 0x00000008ff087219 */ /* 0x000fe40000011607 */
[----:B------:R-:W-:Y:S02]  /*0e00*/  PLOP3.LUT P0, PT, P0, P1, PT, 0xf8, 0x8f ;  /* 0x00000000008f781c */ /* 0x000fe40000703f70 */
[----:B------:R-:W-:-:S02]  /*0e10*/  SHF.R.U32.HI R10, RZ, 0x1, R8 ;  /* 0x00000001ff0a7819 */ /* 0x000fc40000011608 */
[----:B------:R-:W-:-:S04]  /*0e20*/  SEL R3, RZ, 0x1, !P0 ;  /* 0x00000001ff037807 */ /* 0x000fc80004000000 */
[----:B------:R-:W-:-:S04]  /*0e30*/  LOP3.LUT R3, R3, 0x1, R10, 0xf8, !PT ;  /* 0x0000000103037812 */ /* 0x000fc800078ef80a */
[----:B------:R-:W-:-:S04]  /*0e40*/  LOP3.LUT R3, R3, R8, RZ, 0xc0, !PT ;  /* 0x0000000803037212 */ /* 0x000fc800078ec0ff */
[----:B------:R-:W-:-:S04]  /*0e50*/  IADD3 R3, PT, PT, R10, R3, RZ ;  /* 0x000000030a037210 */ /* 0x000fc80007ffe0ff */
[----:B------:R-:W-:Y:S01]  /*0e60*/  LOP3.LUT R0, R3, R0, RZ, 0xfc, !PT ;  /* 0x0000000003007212 */ /* 0x000fe200078efcff */
[----:B------:R-:W-:Y:S06]  /*0e70*/  BRA `(.L_x_15) ;  /* 0x0000000000107947 */ /* 0x000fec0003800000 */
.L_x_14:
[----:B------:R-:W-:-:S04]  /*0e80*/  LOP3.LUT R0, R0, 0x80000000, RZ, 0xc0, !PT ;  /* 0x8000000000007812 */ /* 0x000fc800078ec0ff */
[----:B------:R-:W-:Y:S01]  /*0e90*/  LOP3.LUT R0, R0, 0x7f800000, RZ, 0xfc, !PT ;  /* 0x7f80000000007812 */ /* 0x000fe200078efcff */
[----:B------:R-:W-:Y:S06]  /*0ea0*/  BRA `(.L_x_15) ;  /* 0x0000000000047947 */ /* 0x000fec0003800000 */
.L_x_13:
[----:B------:R-:W-:-:S07]  /*0eb0*/  IMAD R0, R8, 0x800000, R0 ;  /* 0x0080000008007824 */ /* 0x000fce00078e0200 */
.L_x_15:
[----:B------:R-:W-:Y:S05]  /*0ec0*/  BSYNC.RECONVERGENT B2 ;  /* 0x0000000000027941 */ /* 0x000fea0003800200 */
.L_x_12:
[----:B------:R-:W-:Y:S05]  /*0ed0*/  BRA `(.L_x_16) ;  /* 0x0000000000207947 */ /* 0x000fea0003800000 */
.L_x_11:
[----:B------:R-:W-:-:S04]  /*0ee0*/  LOP3.LUT R0, R9, 0x80000000, R11, 0x48, !PT ;  /* 0x8000000009007812 */ /* 0x000fc800078e480b */
[----:B------:R-:W-:Y:S01]  /*0ef0*/  LOP3.LUT R0, R0, 0x7f800000, RZ, 0xfc, !PT ;  /* 0x7f80000000007812 */ /* 0x000fe200078efcff */
[----:B------:R-:W-:Y:S06]  /*0f00*/  BRA `(.L_x_16) ;  /* 0x0000000000147947 */ /* 0x000fec0003800000 */
.L_x_10:
[----:B------:R-:W-:Y:S01]  /*0f10*/  LOP3.LUT R0, R9, 0x80000000, R11, 0x48, !PT ;  /* 0x8000000009007812 */ /* 0x000fe200078e480b */
[----:B------:R-:W-:Y:S06]  /*0f20*/  BRA `(.L_x_16) ;  /* 0x00000000000c7947 */ /* 0x000fec0003800000 */
.L_x_9:
[----:B------:R-:W0:Y:S01]  /*0f30*/  MUFU.RSQ R0, -QNAN ;  /* 0xffc0000000007908 */ /* 0x000e220000001400 */
[----:B------:R-:W-:Y:S05]  /*0f40*/  BRA `(.L_x_16) ;  /* 0x0000000000047947 */ /* 0x000fea0003800000 */
.L_x_8:
[----:B------:R-:W-:-:S07]  /*0f50*/  FADD.FTZ R0, R0, R3 ;  /* 0x0000000300007221 */ /* 0x000fce0000010000 */
.L_x_16:
[----:B------:R-:W-:Y:S05]  /*0f60*/  BSYNC.RECONVERGENT B1 ;  /* 0x0000000000017941 */ /* 0x000fea0003800200 */
.L_x_6:
[----:B------:R-:W-:-:S04]  /*0f70*/  HFMA2 R7, -RZ, RZ, 0, 0 ;  /* 0x00000000ff077431 */ /* 0x000fc800000001ff */
[----:B0-----:R-:W-:Y:S05]  /*0f80*/  RET.REL.NODEC R6 `(_Z25gaussianEliminationKernelPfS_i) ;  /* 0xfffffff0061c7950 */ /* 0x001fea0003c3ffff */
.L_x_17:
[----:B------:R-:W-:-:S00]  /*0f90*/  BRA `(.L_x_17) ;  /* 0xfffffffc00fc7947 */ /* 0x000fc0000383ffff */
[----:B------:R-:W-:-:S00]  /*0fa0*/  NOP ;  /* 0x0000000000007918 */ /* 0x000fc00000000000 */
        /* <DEDUP_REMOVED lines=13> */
.L_x_18:


//--------------------- .nv.shared.reserved.0     --------------------------
	.section	.nv.shared.reserved.0,"aw",@nobits
	.weak		__nv_reservedSMEM_offset_0_alias
	.size		__nv_reservedSMEM_offset_0_alias, 0, 64
	.other		__nv_reservedSMEM_offset_0_alias,@"STO_CUDA_RESERVED_SHARED STV_DEFAULT"
__nv_reservedSMEM_offset_0_alias:
	.zero		0
	.zero		64


//--------------------- .nv.constant0._Z25gaussianEliminationKernelPfS_i --------------------------
	.section	.nv.constant0._Z25gaussianEliminationKernelPfS_i,"a",@progbits
	.sectionflags	@""
	.align	4
.nv.constant0._Z25gaussianEliminationKernelPfS_i:
	.zero		916


//--------------------- SYMBOLS --------------------------

	.type		.nv.reservedSmem.offset0,@object
	.size		.nv.reservedSmem.offset0,0x4
